	.headerflags	@"EF_CUDA_TEXMODE_UNIFIED EF_CUDA_64BIT_ADDRESS EF_CUDA_ACCELERATORS EF_CUDA_SM90 EF_CUDA_VIRTUAL_SM(EF_CUDA_SM90)"
	.elftype	@"ET_EXEC"


//--------------------- .nv.info                  --------------------------
	.section	.nv.info,"",@"SHT_CUDA_INFO"
	.align	4


	//----- nvinfo : EIATTR_REGCOUNT
	.align		4
        /*0000*/ 	.byte	0x04, 0x2f
        /*0002*/ 	.short	(.L_1 - .L_0)
	.align		4
.L_0:
        /*0004*/ 	.word	index@(triton_poi_fused_avg_pool2d_8)
        /*0008*/ 	.word	0x00000018


	//----- nvinfo : EIATTR_MIN_STACK_SIZE
	.align		4
.L_1:
        /*000c*/ 	.byte	0x04, 0x12
        /*000e*/ 	.short	(.L_3 - .L_2)
	.align		4
.L_2:
        /*0010*/ 	.word	index@(triton_poi_fused_avg_pool2d_8)
        /*0014*/ 	.word	0x00000000


	//----- nvinfo : EIATTR_FRAME_SIZE
	.align		4
.L_3:
        /*0018*/ 	.byte	0x04, 0x11
        /*001a*/ 	.short	(.L_5 - .L_4)
	.align		4
.L_4:
        /*001c*/ 	.word	index@(triton_poi_fused_avg_pool2d_8)
        /*0020*/ 	.word	0x00000000


	//----- nvinfo : EIATTR_MIN_STACK_SIZE
	.align		4
.L_5:
        /*0024*/ 	.byte	0x04, 0x12
        /*0026*/ 	.short	(.L_7 - .L_6)
	.align		4
.L_6:
        /*0028*/ 	.word	index@(triton_poi_fused_avg_pool2d_8)
        /*002c*/ 	.word	0x00000000
.L_7:


//--------------------- .nv.info.triton_poi_fused_avg_pool2d_8 --------------------------
	.section	.nv.info.triton_poi_fused_avg_pool2d_8,"",@"SHT_CUDA_INFO"
	.sectionflags	@""
	.align	4


	//----- nvinfo : EIATTR_CUDA_API_VERSION
	.align		4
        /*0000*/ 	.byte	0x04, 0x37
        /*0002*/ 	.short	(.L_9 - .L_8)
.L_8:
        /*0004*/ 	.word	0x0000007c


	//----- nvinfo : EIATTR_KPARAM_INFO
	.align		4
.L_9:
        /*0008*/ 	.byte	0x04, 0x17
        /*000a*/ 	.short	(.L_11 - .L_10)
.L_10:
        /*000c*/ 	.word	0x00000000
        /*0010*/ 	.short	0x0002
        /*0012*/ 	.short	0x0010
        /*0014*/ 	.byte	0x00, 0xf0, 0x11, 0x00


	//----- nvinfo : EIATTR_KPARAM_INFO
	.align		4
.L_11:
        /*0018*/ 	.byte	0x04, 0x17
        /*001a*/ 	.short	(.L_13 - .L_12)
.L_12:
        /*001c*/ 	.word	0x00000000
        /*0020*/ 	.short	0x0001
        /*0022*/ 	.short	0x0008
        /*0024*/ 	.byte	0x00, 0xf4, 0x21, 0x00


	//----- nvinfo : EIATTR_KPARAM_INFO
	.align		4
.L_13:
        /*0028*/ 	.byte	0x04, 0x17
        /*002a*/ 	.short	(.L_15 - .L_14)
.L_14:
        /*002c*/ 	.word	0x00000000
        /*0030*/ 	.short	0x0000
        /*0032*/ 	.short	0x0000
        /*0034*/ 	.byte	0x00, 0xf4, 0x21, 0x00


	//----- nvinfo : EIATTR_SPARSE_MMA_MASK
	.align		4
.L_15:
        /*0038*/ 	.byte	0x03, 0x50
        /*003a*/ 	.short	0x0000


	//----- nvinfo : EIATTR_MAXREG_COUNT
	.align		4
        /*003c*/ 	.byte	0x03, 0x1b
        /*003e*/ 	.short	0x00ff


	//----- nvinfo : EIATTR_EXIT_INSTR_OFFSETS
	.align		4
        /*0040*/ 	.byte	0x04, 0x1c
        /*0042*/ 	.short	(.L_17 - .L_16)


	//   ....[0]....
.L_16:
        /*0044*/ 	.word	0x00000330


	//----- nvinfo : EIATTR_REQNTID
	.align		4
.L_17:
        /*0048*/ 	.byte	0x04, 0x10
        /*004a*/ 	.short	(.L_19 - .L_18)
.L_18:
        /*004c*/ 	.word	0x00000080
        /*0050*/ 	.word	0x00000001
        /*0054*/ 	.word	0x00000001


	//----- nvinfo : EIATTR_CBANK_PARAM_SIZE
	.align		4
.L_19:
        /*0058*/ 	.byte	0x03, 0x19
        /*005a*/ 	.short	0x0014


	//----- nvinfo : EIATTR_PARAM_CBANK
	.align		4
        /*005c*/ 	.byte	0x04, 0x0a
        /*005e*/ 	.short	(.L_21 - .L_20)
	.align		4
.L_20:
        /*0060*/ 	.word	index@(.nv.constant0.triton_poi_fused_avg_pool2d_8)
        /*0064*/ 	.short	0x0210
        /*0066*/ 	.short	0x0014


	//----- nvinfo : EIATTR_SW_WAR
	.align		4
.L_21:
        /*0068*/ 	.byte	0x04, 0x36
        /*006a*/ 	.short	(.L_23 - .L_22)
.L_22:
        /*006c*/ 	.word	0x00000008
.L_23:


//--------------------- .nv.callgraph             --------------------------
	.section	.nv.callgraph,"",@"SHT_CUDA_CALLGRAPH"
	.align	4
	.sectionentsize	8
	.align		4
        /*0000*/ 	.word	0x00000000
	.align		4
        /*0004*/ 	.word	0xffffffff
	.align		4
        /*0008*/ 	.word	0x00000000
	.align		4
        /*000c*/ 	.word	0xfffffffe
	.align		4
        /*0010*/ 	.word	0x00000000
	.align		4
        /*0014*/ 	.word	0xfffffffd
	.align		4
        /*0018*/ 	.word	0x00000000
	.align		4
        /*001c*/ 	.word	0xfffffffc


//--------------------- .text.triton_poi_fused_avg_pool2d_8 --------------------------
	.section	.text.triton_poi_fused_avg_pool2d_8,"ax",@progbits
	.align	128
        .global         triton_poi_fused_avg_pool2d_8
        .type           triton_poi_fused_avg_pool2d_8,@function
        .size           triton_poi_fused_avg_pool2d_8,(.L_x_1 - triton_poi_fused_avg_pool2d_8)
        .other          triton_poi_fused_avg_pool2d_8,@"STO_CUDA_ENTRY STV_DEFAULT"
triton_poi_fused_avg_pool2d_8:
.text.triton_poi_fused_avg_pool2d_8:
[----:B------:R-:W-:Y:S01]  /*0000*/  LDC R1, c[0x0][0x28] ;  /* 0x00000a00ff017b82 */ /* 0x000fe20000000800 */
[----:B------:R-:W1:Y:S07]  /*0010*/  S2R R0, SR_TID.X ;  /* 0x0000000000007919 */ /* 0x000e6e0000002100 */
[----:B------:R-:W2:Y:S01]  /*0020*/  LDC.64 R2, c[0x0][0x210] ;  /* 0x00008400ff027b82 */ /* 0x000ea20000000a00 */
[----:B------:R-:W-:Y:S01]  /*0030*/  ULDC.64 UR4, c[0x0][0x208] ;  /* 0x0000820000047ab9 */ /* 0x000fe20000000a00 */
[----:B------:R-:W3:Y:S01]  /*0040*/  S2R R7, SR_CTAID.X ;  /* 0x0000000000077919 */ /* 0x000ee20000002500 */
[----:B-1----:R-:W-:-:S04]  /*0050*/  SHF.L.U32 R0, R0, 0x1, RZ ;  /* 0x0000000100007819 */ /* 0x002fc800000006ff */
[----:B------:R-:W-:Y:S02]  /*0060*/  LOP3.LUT R0, R0, 0xfe, RZ, 0xc0, !PT ;  /* 0x000000fe00007812 */ /* 0x000fe400078ec0ff */
[----:B---3--:R-:W-:Y:S02]  /*0070*/  SHF.R.S32.HI R9, RZ, 0x17, R7 ;  /* 0x00000017ff097819 */ /* 0x008fe40000011407 */
[----:B------:R-:W-:Y:S02]  /*0080*/  LEA R0, R7, R0, 0x8 ;  /* 0x0000000007007211 */ /* 0x000fe400078e40ff */
[----:B------:R-:W-:Y:S02]  /*0090*/  SGXT R9, R9, 0x1 ;  /* 0x000000010909781a */ /* 0x000fe40000000200 */
[----:B------:R-:W-:Y:S02]  /*00a0*/  SHF.R.S32.HI R5, RZ, 0x1f, R0 ;  /* 0x0000001fff057819 */ /* 0x000fe40000011400 */
[----:B------:R-:W-:-:S02]  /*00b0*/  IADD3 R4, R0, 0x1, RZ ;  /* 0x0000000100047810 */ /* 0x000fc40007ffe0ff */
[----:B------:R-:W-:Y:S02]  /*00c0*/  LEA.HI R5, R5, R0, RZ, 0x3 ;  /* 0x0000000005057211 */ /* 0x000fe400078f18ff */
[----:B------:R-:W-:Y:S02]  /*00d0*/  LEA.HI R9, R9, R4, RZ, 0x3 ;  /* 0x0000000409097211 */ /* 0x000fe400078f18ff */
[C---:B------:R-:W-:Y:S01]  /*00e0*/  LOP3.LUT R7, R5.reuse, 0x7ffffff8, RZ, 0xc0, !PT ;  /* 0x7ffffff805077812 */ /* 0x040fe200078ec0ff */
[----:B------:R-:W-:Y:S01]  /*00f0*/  IMAD.SHL.U32 R5, R5, 0x4, RZ ;  /* 0x0000000405057824 */ /* 0x000fe200078e00ff */
[----:B------:R-:W-:Y:S02]  /*0100*/  LOP3.LUT R9, R9, 0x7ffffff8, RZ, 0xc0, !PT ;  /* 0x7ffffff809097812 */ /* 0x000fe400078ec0ff */
[----:B------:R-:W-:Y:S02]  /*0110*/  IADD3 R7, R0, -R7, RZ ;  /* 0x8000000700077210 */ /* 0x000fe40007ffe0ff */
[----:B------:R-:W-:Y:S01]  /*0120*/  LOP3.LUT R8, R5, 0xffffffe0, RZ, 0xc0, !PT ;  /* 0xffffffe005087812 */ /* 0x000fe200078ec0ff */
[----:B------:R-:W-:-:S03]  /*0130*/  IMAD.IADD R9, R4, 0x1, -R9 ;  /* 0x0000000104097824 */ /* 0x000fc600078e0a09 */
[-C--:B------:R-:W-:Y:S02]  /*0140*/  LEA R5, R7, R8.reuse, 0x1 ;  /* 0x0000000807057211 */ /* 0x080fe400078e08ff */
[----:B------:R-:W-:Y:S02]  /*0150*/  LEA R11, R9, R8, 0x1 ;  /* 0x00000008090b7211 */ /* 0x000fe400078e08ff */
[----:B------:R-:W-:Y:S01]  /*0160*/  IADD3 R13, R5, 0x10, RZ ;  /* 0x00000010050d7810 */ /* 0x000fe20007ffe0ff */
[----:B--2---:R-:W-:Y:S01]  /*0170*/  IMAD.WIDE R6, R5, 0x4, R2 ;  /* 0x0000000405067825 */ /* 0x004fe200078e0202 */
[----:B------:R-:W-:-:S03]  /*0180*/  IADD3 R21, R11, 0x11, RZ ;  /* 0x000000110b157810 */ /* 0x000fc60007ffe0ff */
[C---:B------:R-:W-:Y:S01]  /*0190*/  VIADD R15, R11.reuse, 0x10 ;  /* 0x000000100b0f7836 */ /* 0x040fe20000000000 */
[----:B------:R-:W-:Y:S01]  /*01a0*/  IADD3 R19, R5, 0x11, RZ ;  /* 0x0000001105137810 */ /* 0x000fe20007ffe0ff */
[--C-:B------:R-:W-:Y:S01]  /*01b0*/  IMAD.WIDE R8, R11, 0x4, R2.reuse ;  /* 0x000000040b087825 */ /* 0x100fe200078e0202 */
[----:B------:R-:W2:Y:S03]  /*01c0*/  LDG.E.EL R4, desc[UR4][R6.64] ;  /* 0x0000000406047981 */ /* 0x000ea6000c2e1900 */
[--C-:B------:R-:W-:Y:S01]  /*01d0*/  IMAD.WIDE R10, R13, 0x4, R2.reuse ;  /* 0x000000040d0a7825 */ /* 0x100fe200078e0202 */
[----:B------:R1:W2:Y:S03]  /*01e0*/  LDG.E.EL R17, desc[UR4][R6.64+0x4] ;  /* 0x0000040406117981 */ /* 0x0002a6000c2e1900 */
[--C-:B------:R-:W-:Y:S01]  /*01f0*/  IMAD.WIDE R12, R15, 0x4, R2.reuse ;  /* 0x000000040f0c7825 */ /* 0x100fe200078e0202 */
[----:B------:R-:W3:Y:S04]  /*0200*/  LDG.E.EL R5, desc[UR4][R8.64] ;  /* 0x0000000408057981 */ /* 0x000ee8000c2e1900 */
[----:B------:R-:W3:Y:S01]  /*0210*/  LDG.E.EL R16, desc[UR4][R8.64+0x4] ;  /* 0x0000040408107981 */ /* 0x000ee2000c2e1900 */
[----:B------:R-:W-:-:S03]  /*0220*/  IMAD.WIDE R14, R19, 0x4, R2 ;  /* 0x00000004130e7825 */ /* 0x000fc600078e0202 */
[----:B------:R-:W4:Y:S01]  /*0230*/  LDG.E.EL R10, desc[UR4][R10.64] ;  /* 0x000000040a0a7981 */ /* 0x000f22000c2e1900 */
[----:B-1----:R-:W-:Y:S02]  /*0240*/  IMAD.WIDE R6, R21, 0x4, R2 ;  /* 0x0000000415067825 */ /* 0x002fe400078e0202 */
[----:B------:R-:W1:Y:S01]  /*0250*/  LDC.64 R2, c[0x0][0x218] ;  /* 0x00008600ff027b82 */ /* 0x000e620000000a00 */
[----:B------:R-:W5:Y:S04]  /*0260*/  LDG.E.EL R12, desc[UR4][R12.64] ;  /* 0x000000040c0c7981 */ /* 0x000f68000c2e1900 */
[----:B------:R-:W5:Y:S04]  /*0270*/  LDG.E.EL R14, desc[UR4][R14.64] ;  /* 0x000000040e0e7981 */ /* 0x000f68000c2e1900 */
[----:B------:R-:W5:Y:S01]  /*0280*/  LDG.E.EL R6, desc[UR4][R6.64] ;  /* 0x0000000406067981 */ /* 0x000f62000c2e1900 */
[----:B-1----:R-:W-:-:S04]  /*0290*/  IMAD.WIDE R2, R0, 0x4, R2 ;  /* 0x0000000400027825 */ /* 0x002fc800078e0202 */
[----:B--2---:R-:W-:Y:S01]  /*02a0*/  FADD R17, R4, R17 ;  /* 0x0000001104117221 */ /* 0x004fe20000000000 */
[----:B---3--:R-:W-:-:S03]  /*02b0*/  FADD R5, R5, R16 ;  /* 0x0000001005057221 */ /* 0x008fc60000000000 */
[----:B----4-:R-:W-:Y:S01]  /*02c0*/  FADD R17, R10, R17 ;  /* 0x000000110a117221 */ /* 0x010fe20000000000 */
[----:B-----5:R-:W-:-:S03]  /*02d0*/  FADD R5, R12, R5 ;  /* 0x000000050c057221 */ /* 0x020fc60000000000 */
[----:B------:R-:W-:Y:S01]  /*02e0*/  FADD R17, R14, R17 ;  /* 0x000000110e117221 */ /* 0x000fe20000000000 */
[----:B------:R-:W-:-:S03]  /*02f0*/  FADD R5, R6, R5 ;  /* 0x0000000506057221 */ /* 0x000fc60000000000 */
[----:B------:R-:W-:Y:S01]  /*0300*/  FMUL R4, R17, 0.25 ;  /* 0x3e80000011047820 */ /* 0x000fe20000400000 */
[----:B------:R-:W-:-:S05]  /*0310*/  FMUL R5, R5, 0.25 ;  /* 0x3e80000005057820 */ /* 0x000fca0000400000 */
[----:B------:R-:W-:Y:S01]  /*0320*/  STG.E.64 desc[UR4][R2.64], R4 ;  /* 0x0000000402007986 */ /* 0x000fe2000c101b04 */
[----:B------:R-:W-:Y:S05]  /*0330*/  EXIT ;  /* 0x000000000000794d */ /* 0x000fea0003800000 */
.L_x_0:
[----:B------:R-:W-:-:S00]  /*0340*/  BRA `(.L_x_0) ;  /* 0xfffffffc00fc7947 */ /* 0x000fc0000383ffff */
[----:B------:R-:W-:-:S00]  /*0350*/  NOP ;  /* 0x0000000000007918 */ /* 0x000fc00000000000 */
        /* <DEDUP_REMOVED lines=10> */
.L_x_1:


//--------------------- .nv.constant0.triton_poi_fused_avg_pool2d_8 --------------------------
	.section	.nv.constant0.triton_poi_fused_avg_pool2d_8,"a",@progbits
	.sectionflags	@""
	.align	4
.nv.constant0.triton_poi_fused_avg_pool2d_8:
	.zero		548
